//
// Generated by NVIDIA NVVM Compiler
//
// Compiler Build ID: CL-36424714
// Cuda compilation tools, release 13.0, V13.0.88
// Based on NVVM 20.0.0
//

.version 9.0
.target sm_100
.address_size 64

	// .globl	_Z9heat_stepPKfPfiiffff

.visible .entry _Z9heat_stepPKfPfiiffff(
	.param .u64 .ptr .align 1 _Z9heat_stepPKfPfiiffff_param_0,
	.param .u64 .ptr .align 1 _Z9heat_stepPKfPfiiffff_param_1,
	.param .u32 _Z9heat_stepPKfPfiiffff_param_2,
	.param .u32 _Z9heat_stepPKfPfiiffff_param_3,
	.param .f32 _Z9heat_stepPKfPfiiffff_param_4,
	.param .f32 _Z9heat_stepPKfPfiiffff_param_5,
	.param .f32 _Z9heat_stepPKfPfiiffff_param_6,
	.param .f32 _Z9heat_stepPKfPfiiffff_param_7
)
{
	.reg .pred 	%p<11>;
	.reg .b32 	%r<19>;
	.reg .b32 	%f<23>;
	.reg .b64 	%rd<20>;

	ld.param.u64 	%rd3, [_Z9heat_stepPKfPfiiffff_param_0];
	ld.param.u64 	%rd4, [_Z9heat_stepPKfPfiiffff_param_1];
	ld.param.u32 	%r5, [_Z9heat_stepPKfPfiiffff_param_2];
	ld.param.u32 	%r7, [_Z9heat_stepPKfPfiiffff_param_3];
	ld.param.f32 	%f1, [_Z9heat_stepPKfPfiiffff_param_4];
	ld.param.f32 	%f2, [_Z9heat_stepPKfPfiiffff_param_5];
	ld.param.f32 	%f3, [_Z9heat_stepPKfPfiiffff_param_6];
	ld.param.f32 	%f4, [_Z9heat_stepPKfPfiiffff_param_7];
	cvta.to.global.u64 	%rd1, %rd4;
	cvta.to.global.u64 	%rd2, %rd3;
	mov.u32 	%r8, %ctaid.x;
	mov.u32 	%r9, %ntid.x;
	mov.u32 	%r10, %tid.x;
	mad.lo.s32 	%r1, %r8, %r9, %r10;
	mov.u32 	%r11, %ctaid.y;
	mov.u32 	%r12, %ntid.y;
	mov.u32 	%r13, %tid.y;
	mad.lo.s32 	%r14, %r11, %r12, %r13;
	setp.ge.s32 	%p1, %r1, %r5;
	setp.ge.s32 	%p2, %r14, %r7;
	or.pred  	%p3, %p1, %p2;
	@%p3 bra 	$L__BB0_4;
	mul.lo.s32 	%r3, %r5, %r14;
	add.s32 	%r4, %r3, %r1;
	setp.ne.s32 	%p4, %r1, 0;
	setp.ne.s32 	%p5, %r14, 0;
	and.pred  	%p6, %p4, %p5;
	add.s32 	%r15, %r5, -1;
	setp.ne.s32 	%p7, %r1, %r15;
	and.pred  	%p8, %p6, %p7;
	add.s32 	%r16, %r7, -1;
	setp.ne.s32 	%p9, %r14, %r16;
	and.pred  	%p10, %p8, %p9;
	@%p10 bra 	$L__BB0_3;
	mul.wide.s32 	%rd17, %r4, 4;
	add.s64 	%rd18, %rd2, %rd17;
	ld.global.f32 	%f22, [%rd18];
	add.s64 	%rd19, %rd1, %rd17;
	st.global.f32 	[%rd19], %f22;
	bra.uni 	$L__BB0_4;
$L__BB0_3:
	mul.wide.s32 	%rd5, %r4, 4;
	add.s64 	%rd6, %rd2, %rd5;
	ld.global.f32 	%f5, [%rd6];
	cvt.s64.s32 	%rd7, %r3;
	cvt.s64.s32 	%rd8, %r1;
	add.s64 	%rd9, %rd8, %rd7;
	shl.b64 	%rd10, %rd9, 2;
	add.s64 	%rd11, %rd2, %rd10;
	ld.global.f32 	%f6, [%rd11+-4];
	ld.global.f32 	%f7, [%rd11+4];
	sub.s32 	%r17, %r3, %r5;
	add.s32 	%r18, %r17, %r1;
	mul.wide.s32 	%rd12, %r18, 4;
	add.s64 	%rd13, %rd2, %rd12;
	ld.global.f32 	%f8, [%rd13];
	mul.wide.s32 	%rd14, %r5, 4;
	add.s64 	%rd15, %rd6, %rd14;
	ld.global.f32 	%f9, [%rd15];
	mul.f32 	%f10, %f2, %f2;
	mul.f32 	%f11, %f3, %f3;
	add.f32 	%f12, %f5, %f5;
	sub.f32 	%f13, %f6, %f12;
	add.f32 	%f14, %f13, %f7;
	div.rn.f32 	%f15, %f14, %f10;
	sub.f32 	%f16, %f8, %f12;
	add.f32 	%f17, %f16, %f9;
	div.rn.f32 	%f18, %f17, %f11;
	add.f32 	%f19, %f15, %f18;
	mul.f32 	%f20, %f1, %f4;
	fma.rn.f32 	%f21, %f20, %f19, %f5;
	add.s64 	%rd16, %rd1, %rd5;
	st.global.f32 	[%rd16], %f21;
$L__BB0_4:
	ret;

}


// ===== COMPILED SASS (sm_100) =====

	.target	sm_100

	.elftype	@"ET_EXEC"


//--------------------- .note.nv.tkinfo           --------------------------
	.section	.note.nv.tkinfo,"",@"SHT_NOTE"
	.sectionflags	@"SHF_NOTE_NV_TKINFO"
	.tkinfo
        /*0018*/ 	.word	0x00000002
        /*0030*/ 	.string	""
        /*0030*/ 	.string	"ptxas"
        /*0030*/ 	.string	"Cuda compilation tools, release 13.0, V13.0.88"
        /*0030*/ 	.string	"Build cuda_13.0.r13.0/compiler.36424714_0"
        /*0030*/ 	.string	"-arch sm_100 -m 64 "



//--------------------- .note.nv.cuinfo           --------------------------
	.section	.note.nv.cuinfo,"",@"SHT_NOTE"
	.sectionflags	@"SHF_NOTE_NV_CUINFO"
        /*0018*/ 	.short	0x0002
        /*001a*/ 	.short	0x0064
        /*001c*/ 	.short	0x0082
	.zero		2


//--------------------- .nv.info                  --------------------------
	.section	.nv.info,"",@"SHT_CUDA_INFO"
	.align	4


	//----- nvinfo : EIATTR_REGCOUNT
	.align		4
        /*0000*/ 	.byte	0x04, 0x2f
        /*0002*/ 	.short	(.L_1 - .L_0)
	.align		4
.L_0:
        /*0004*/ 	.word	index@(_Z9heat_stepPKfPfiiffff)
        /*0008*/ 	.word	0x00000015


	//----- nvinfo : EIATTR_FRAME_SIZE
	.align		4
.L_1:
        /*000c*/ 	.byte	0x04, 0x11
        /*000e*/ 	.short	(.L_3 - .L_2)
	.align		4
.L_2:
        /*0010*/ 	.word	index@($__internal_0_$__cuda_sm3x_div_rn_noftz_f32_slowpath)
        /*0014*/ 	.word	0x00000000


	//----- nvinfo : EIATTR_FRAME_SIZE
	.align		4
.L_3:
        /*0018*/ 	.byte	0x04, 0x11
        /*001a*/ 	.short	(.L_5 - .L_4)
	.align		4
.L_4:
        /*001c*/ 	.word	index@(_Z9heat_stepPKfPfiiffff)
        /*0020*/ 	.word	0x00000000


	//----- nvinfo : EIATTR_MIN_STACK_SIZE
	.align		4
.L_5:
        /*0024*/ 	.byte	0x04, 0x12
        /*0026*/ 	.short	(.L_7 - .L_6)
	.align		4
.L_6:
        /*0028*/ 	.word	index@(_Z9heat_stepPKfPfiiffff)
        /*002c*/ 	.word	0x00000000
.L_7:


//--------------------- .nv.compat                --------------------------
	.section	.nv.compat,"",@"SHT_CUDA_COMPAT_INFO"
	.align	4
        /*0000*/ 	.byte	0x02, 0x09, 0x00, 0x00, 0x02, 0x02, 0x01, 0x00, 0x02, 0x05, 0x05, 0x00, 0x03, 0x07, 0x01, 0x01
        /*0010*/ 	.byte	0x02, 0x03, 0x00, 0x00, 0x02, 0x06, 0x01, 0x00, 0x04, 0x0b, 0x08, 0x00, 0x01, 0x00, 0x00, 0x00
        /*0020*/ 	.byte	0x00, 0x00, 0x00, 0x00


//--------------------- .nv.info._Z9heat_stepPKfPfiiffff --------------------------
	.section	.nv.info._Z9heat_stepPKfPfiiffff,"",@"SHT_CUDA_INFO"
	.sectionflags	@""
	.align	4


	//----- nvinfo : EIATTR_CUDA_API_VERSION
	.align		4
        /*0000*/ 	.byte	0x04, 0x37
        /*0002*/ 	.short	(.L_9 - .L_8)
.L_8:
        /*0004*/ 	.word	0x00000082


	//----- nvinfo : EIATTR_KPARAM_INFO
	.align		4
.L_9:
        /*0008*/ 	.byte	0x04, 0x17
        /*000a*/ 	.short	(.L_11 - .L_10)
.L_10:
        /*000c*/ 	.word	0x00000000
        /*0010*/ 	.short	0x0007
        /*0012*/ 	.short	0x0024
        /*0014*/ 	.byte	0x00, 0xf0, 0x11, 0x00


	//----- nvinfo : EIATTR_KPARAM_INFO
	.align		4
.L_11:
        /*0018*/ 	.byte	0x04, 0x17
        /*001a*/ 	.short	(.L_13 - .L_12)
.L_12:
        /*001c*/ 	.word	0x00000000
        /*0020*/ 	.short	0x0006
        /*0022*/ 	.short	0x0020
        /*0024*/ 	.byte	0x00, 0xf0, 0x11, 0x00


	//----- nvinfo : EIATTR_KPARAM_INFO
	.align		4
.L_13:
        /*0028*/ 	.byte	0x04, 0x17
        /*002a*/ 	.short	(.L_15 - .L_14)
.L_14:
        /*002c*/ 	.word	0x00000000
        /*0030*/ 	.short	0x0005
        /*0032*/ 	.short	0x001c
        /*0034*/ 	.byte	0x00, 0xf0, 0x11, 0x00


	//----- nvinfo : EIATTR_KPARAM_INFO
	.align		4
.L_15:
        /*0038*/ 	.byte	0x04, 0x17
        /*003a*/ 	.short	(.L_17 - .L_16)
.L_16:
        /*003c*/ 	.word	0x00000000
        /*0040*/ 	.short	0x0004
        /*0042*/ 	.short	0x0018
        /*0044*/ 	.byte	0x00, 0xf0, 0x11, 0x00


	//----- nvinfo : EIATTR_KPARAM_INFO
	.align		4
.L_17:
        /*0048*/ 	.byte	0x04, 0x17
        /*004a*/ 	.short	(.L_19 - .L_18)
.L_18:
        /*004c*/ 	.word	0x00000000
        /*0050*/ 	.short	0x0003
        /*0052*/ 	.short	0x0014
        /*0054*/ 	.byte	0x00, 0xf0, 0x11, 0x00


	//----- nvinfo : EIATTR_KPARAM_INFO
	.align		4
.L_19:
        /*0058*/ 	.byte	0x04, 0x17
        /*005a*/ 	.short	(.L_21 - .L_20)
.L_20:
        /*005c*/ 	.word	0x00000000
        /*0060*/ 	.short	0x0002
        /*0062*/ 	.short	0x0010
        /*0064*/ 	.byte	0x00, 0xf0, 0x11, 0x00


	//----- nvinfo : EIATTR_KPARAM_INFO
	.align		4
.L_21:
        /*0068*/ 	.byte	0x04, 0x17
        /*006a*/ 	.short	(.L_23 - .L_22)
.L_22:
        /*006c*/ 	.word	0x00000000
        /*0070*/ 	.short	0x0001
        /*0072*/ 	.short	0x0008
        /*0074*/ 	.byte	0x00, 0xf5, 0x21, 0x00


	//----- nvinfo : EIATTR_KPARAM_INFO
	.align		4
.L_23:
        /*0078*/ 	.byte	0x04, 0x17
        /*007a*/ 	.short	(.L_25 - .L_24)
.L_24:
        /*007c*/ 	.word	0x00000000
        /*0080*/ 	.short	0x0000
        /*0082*/ 	.short	0x0000
        /*0084*/ 	.byte	0x00, 0xf5, 0x21, 0x00


	//----- nvinfo : EIATTR_SPARSE_MMA_MASK
	.align		4
.L_25:
        /*0088*/ 	.byte	0x03, 0x50
        /*008a*/ 	.short	0x0000


	//----- nvinfo : EIATTR_MAXREG_COUNT
	.align		4
        /*008c*/ 	.byte	0x03, 0x1b
        /*008e*/ 	.short	0x00ff


	//----- nvinfo : EIATTR_MERCURY_ISA_VERSION
	.align		4
        /*0090*/ 	.byte	0x03, 0x5f
        /*0092*/ 	.short	0x0101


	//----- nvinfo : EIATTR_VRC_CTA_INIT_COUNT
	.align		4
        /*0094*/ 	.byte	0x02, 0x4a
	.zero		1
	.zero		1


	//----- nvinfo : EIATTR_EXIT_INSTR_OFFSETS
	.align		4
        /*0098*/ 	.byte	0x04, 0x1c
        /*009a*/ 	.short	(.L_27 - .L_26)


	//   ....[0]....
.L_26:
        /*009c*/ 	.word	0x000000c0


	//   ....[1]....
        /*00a0*/ 	.word	0x000001d0


	//   ....[2]....
        /*00a4*/ 	.word	0x000005a0


	//----- nvinfo : EIATTR_CRS_STACK_SIZE
	.align		4
.L_27:
        /*00a8*/ 	.byte	0x04, 0x1e
        /*00aa*/ 	.short	(.L_29 - .L_28)
.L_28:
        /*00ac*/ 	.word	0x00000000


	//----- nvinfo : EIATTR_CBANK_PARAM_SIZE
	.align		4
.L_29:
        /*00b0*/ 	.byte	0x03, 0x19
        /*00b2*/ 	.short	0x0028


	//----- nvinfo : EIATTR_PARAM_CBANK
	.align		4
        /*00b4*/ 	.byte	0x04, 0x0a
        /*00b6*/ 	.short	(.L_31 - .L_30)
	.align		4
.L_30:
        /*00b8*/ 	.word	index@(.nv.constant0._Z9heat_stepPKfPfiiffff)
        /*00bc*/ 	.short	0x0380
        /*00be*/ 	.short	0x0028


	//----- nvinfo : EIATTR_SW_WAR
	.align		4
.L_31:
        /*00c0*/ 	.byte	0x04, 0x36
        /*00c2*/ 	.short	(.L_33 - .L_32)
.L_32:
        /*00c4*/ 	.word	0x00000008
.L_33:


//--------------------- .nv.callgraph             --------------------------
	.section	.nv.callgraph,"",@"SHT_CUDA_CALLGRAPH"
	.align	4
	.sectionentsize	8
	.align		4
        /*0000*/ 	.word	0x00000000
	.align		4
        /*0004*/ 	.word	0xffffffff
	.align		4
        /*0008*/ 	.word	0x00000000
	.align		4
        /*000c*/ 	.word	0xfffffffe
	.align		4
        /*0010*/ 	.word	0x00000000
	.align		4
        /*0014*/ 	.word	0xfffffffd
	.align		4
        /*0018*/ 	.word	0x00000000
	.align		4
        /*001c*/ 	.word	0xfffffffc


//--------------------- .text._Z9heat_stepPKfPfiiffff --------------------------
	.section	.text._Z9heat_stepPKfPfiiffff,"ax",@progbits
	.align	128
        .global         _Z9heat_stepPKfPfiiffff
        .type           _Z9heat_stepPKfPfiiffff,@function
        .size           _Z9heat_stepPKfPfiiffff,(.L_x_17 - _Z9heat_stepPKfPfiiffff)
        .other          _Z9heat_stepPKfPfiiffff,@"STO_CUDA_ENTRY STV_DEFAULT"
_Z9heat_stepPKfPfiiffff:
.text._Z9heat_stepPKfPfiiffff:
[----:B------:R-:W-:Y:S01]  /*0000*/  LDC R1, c[0x0][0x37c] ;  /* 0x0000df00ff017b82 */ /* 0x000fe20000000800 */
[----:B------:R-:W0:Y:S07]  /*0010*/  S2R R5, SR_TID.Y ;  /* 0x0000000000057919 */ /* 0x000e2e0000002200 */
[----:B------:R-:W1:Y:S01]  /*0020*/  LDC R3, c[0x0][0x360] ;  /* 0x0000d800ff037b82 */ /* 0x000e620000000800 */
[----:B------:R-:W1:Y:S07]  /*0030*/  S2R R2, SR_TID.X ;  /* 0x0000000000027919 */ /* 0x000e6e0000002100 */
[----:B------:R-:W0:Y:S08]  /*0040*/  S2UR UR5, SR_CTAID.Y ;  /* 0x00000000000579c3 */ /* 0x000e300000002600 */
[----:B------:R-:W0:Y:S08]  /*0050*/  LDC R0, c[0x0][0x364] ;  /* 0x0000d900ff007b82 */ /* 0x000e300000000800 */
[----:B------:R-:W1:Y:S08]  /*0060*/  S2UR UR4, SR_CTAID.X ;  /* 0x00000000000479c3 */ /* 0x000e700000002500 */
[----:B------:R-:W2:Y:S01]  /*0070*/  LDC.64 R6, c[0x0][0x390] ;  /* 0x0000e400ff067b82 */ /* 0x000ea20000000a00 */
[----:B0-----:R-:W-:-:S02]  /*0080*/  IMAD R0, R0, UR5, R5 ;  /* 0x0000000500007c24 */ /* 0x001fc4000f8e0205 */
[----:B-1----:R-:W-:-:S03]  /*0090*/  IMAD R3, R3, UR4, R2 ;  /* 0x0000000403037c24 */ /* 0x002fc6000f8e0202 */
[----:B--2---:R-:W-:-:S04]  /*00a0*/  ISETP.GE.AND P0, PT, R0, R7, PT ;  /* 0x000000070000720c */ /* 0x004fc80003f06270 */
[----:B------:R-:W-:-:S13]  /*00b0*/  ISETP.GE.OR P0, PT, R3, R6, P0 ;  /* 0x000000060300720c */ /* 0x000fda0000706670 */
[----:B------:R-:W-:Y:S05]  /*00c0*/  @P0 EXIT ;  /* 0x000000000000094d */ /* 0x000fea0003800000 */
[----:B------:R-:W-:Y:S01]  /*00d0*/  ISETP.NE.AND P0, PT, R0, RZ, PT ;  /* 0x000000ff0000720c */ /* 0x000fe20003f05270 */
[----:B------:R-:W-:Y:S01]  /*00e0*/  VIADD R7, R7, 0xffffffff ;  /* 0xffffffff07077836 */ /* 0x000fe20000000000 */
[----:B------:R-:W0:Y:S01]  /*00f0*/  LDCU.64 UR4, c[0x0][0x358] ;  /* 0x00006b00ff0477ac */ /* 0x000e220008000a00 */
[----:B------:R-:W-:Y:S01]  /*0100*/  VIADD R2, R6, 0xffffffff ;  /* 0xffffffff06027836 */ /* 0x000fe20000000000 */
[C---:B------:R-:W-:Y:S02]  /*0110*/  ISETP.NE.AND P0, PT, R3.reuse, RZ, P0 ;  /* 0x000000ff0300720c */ /* 0x040fe40000705270 */
[C---:B------:R-:W-:Y:S01]  /*0120*/  ISETP.NE.AND P1, PT, R0.reuse, R7, PT ;  /* 0x000000070000720c */ /* 0x040fe20003f25270 */
[----:B------:R-:W-:Y:S01]  /*0130*/  IMAD R0, R0, R6, RZ ;  /* 0x0000000600007224 */ /* 0x000fe200078e02ff */
[----:B------:R-:W-:-:S03]  /*0140*/  ISETP.NE.AND P0, PT, R3, R2, P0 ;  /* 0x000000020300720c */ /* 0x000fc60000705270 */
[----:B------:R-:W-:-:S10]  /*0150*/  IMAD.IADD R2, R3, 0x1, R0 ;  /* 0x0000000103027824 */ /* 0x000fd400078e0200 */
[----:B0-----:R-:W-:Y:S05]  /*0160*/  @P0 BRA P1, `(.L_x_0) ;  /* 0x00000000001c0947 */ /* 0x001fea0000800000 */
[----:B------:R-:W0:Y:S08]  /*0170*/  LDC.64 R4, c[0x0][0x380] ;  /* 0x0000e000ff047b82 */ /* 0x000e300000000a00 */
[----:B------:R-:W1:Y:S01]  /*0180*/  LDC.64 R6, c[0x0][0x388] ;  /* 0x0000e200ff067b82 */ /* 0x000e620000000a00 */
[----:B0-----:R-:W-:-:S06]  /*0190*/  IMAD.WIDE R4, R2, 0x4, R4 ;  /* 0x0000000402047825 */ /* 0x001fcc00078e0204 */
[----:B------:R-:W2:Y:S01]  /*01a0*/  LDG.E R5, desc[UR4][R4.64] ;  /* 0x0000000404057981 */ /* 0x000ea2000c1e1900 */
[----:B-1----:R-:W-:-:S05]  /*01b0*/  IMAD.WIDE R2, R2, 0x4, R6 ;  /* 0x0000000402027825 */ /* 0x002fca00078e0206 */
[----:B--2---:R-:W-:Y:S01]  /*01c0*/  STG.E desc[UR4][R2.64], R5 ;  /* 0x0000000502007986 */ /* 0x004fe2000c101904 */
[----:B------:R-:W-:Y:S05]  /*01d0*/  EXIT ;  /* 0x000000000000794d */ /* 0x000fea0003800000 */
.L_x_0:
[----:B------:R-:W0:Y:S01]  /*01e0*/  LDC.64 R12, c[0x0][0x380] ;  /* 0x0000e000ff0c7b82 */ /* 0x000e220000000a00 */
[----:B------:R-:W1:Y:S01]  /*01f0*/  LDCU.64 UR6, c[0x0][0x380] ;  /* 0x00007000ff0677ac */ /* 0x000e620008000a00 */
[----:B------:R-:W-:Y:S02]  /*0200*/  SHF.R.S32.HI R5, RZ, 0x1f, R3 ;  /* 0x0000001fff057819 */ /* 0x000fe40000011403 */
[----:B------:R-:W-:-:S04]  /*0210*/  IADD3 R4, P0, PT, R3, R0, RZ ;  /* 0x0000000003047210 */ /* 0x000fc80007f1e0ff */
[----:B------:R-:W-:Y:S01]  /*0220*/  LEA.HI.X.SX32 R5, R0, R5, 0x1, P0 ;  /* 0x0000000500057211 */ /* 0x000fe200000f0eff */
[----:B------:R-:W2:Y:S01]  /*0230*/  LDC R17, c[0x0][0x3a0] ;  /* 0x0000e800ff117b82 */ /* 0x000ea20000000800 */
[----:B-1----:R-:W-:-:S04]  /*0240*/  LEA R10, P0, R4, UR6, 0x2 ;  /* 0x00000006040a7c11 */ /* 0x002fc8000f8010ff */
[----:B------:R-:W-:Y:S01]  /*0250*/  LEA.HI.X R11, R4, UR7, R5, 0x2, P0 ;  /* 0x00000007040b7c11 */ /* 0x000fe200080f1405 */
[----:B0-----:R-:W-:-:S04]  /*0260*/  IMAD.WIDE R8, R2, 0x4, R12 ;  /* 0x0000000402087825 */ /* 0x001fc800078e020c */
[----:B------:R-:W3:Y:S04]  /*0270*/  LDG.E R15, desc[UR4][R10.64+-0x4] ;  /* 0xfffffc040a0f7981 */ /* 0x000ee8000c1e1900 */
[----:B------:R0:W4:Y:S04]  /*0280*/  LDG.E R4, desc[UR4][R8.64] ;  /* 0x0000000408047981 */ /* 0x000128000c1e1900 */
[----:B------:R-:W2:Y:S01]  /*0290*/  LDG.E R14, desc[UR4][R10.64+0x4] ;  /* 0x000004040a0e7981 */ /* 0x000ea2000c1e1900 */
[----:B------:R-:W-:-:S05]  /*02a0*/  IADD3 R3, PT, PT, R3, -R6, R0 ;  /* 0x8000000603037210 */ /* 0x000fca0007ffe000 */
[----:B------:R-:W-:Y:S02]  /*02b0*/  IMAD.WIDE R12, R3, 0x4, R12 ;  /* 0x00000004030c7825 */ /* 0x000fe400078e020c */
[----:B------:R-:W1:Y:S03]  /*02c0*/  LDC R3, c[0x0][0x39c] ;  /* 0x0000e700ff037b82 */ /* 0x000e660000000800 */
[----:B------:R-:W5:Y:S01]  /*02d0*/  LDG.E R5, desc[UR4][R12.64] ;  /* 0x000000040c057981 */ /* 0x000f62000c1e1900 */
[----:B------:R-:W-:Y:S01]  /*02e0*/  IMAD.WIDE R6, R6, 0x4, R8 ;  /* 0x0000000406067825 */ /* 0x000fe200078e0208 */
[----:B------:R-:W-:Y:S05]  /*02f0*/  BSSY.RECONVERGENT B0, `(.L_x_1) ;  /* 0x0000012000007945 */ /* 0x000fea0003800200 */
[----:B------:R2:W5:Y:S01]  /*0300*/  LDG.E R6, desc[UR4][R6.64] ;  /* 0x0000000406067981 */ /* 0x000562000c1e1900 */
[----:B-1----:R-:W-:-:S04]  /*0310*/  FMUL R3, R3, R3 ;  /* 0x0000000303037220 */ /* 0x002fc80000400000 */
[----:B------:R-:W0:Y:S02]  /*0320*/  MUFU.RCP R16, R3 ;  /* 0x0000000300107308 */ /* 0x000e240000001000 */
[----:B0-----:R-:W-:-:S04]  /*0330*/  FFMA R9, -R3, R16, 1 ;  /* 0x3f80000003097423 */ /* 0x001fc80000000110 */
[----:B------:R-:W-:Y:S01]  /*0340*/  FFMA R9, R16, R9, R16 ;  /* 0x0000000910097223 */ /* 0x000fe20000000010 */
[----:B----4-:R-:W-:-:S04]  /*0350*/  FADD R8, R4, R4 ;  /* 0x0000000404087221 */ /* 0x010fc80000000000 */
[----:B---3--:R-:W-:-:S04]  /*0360*/  FADD R15, R15, -R8 ;  /* 0x800000080f0f7221 */ /* 0x008fc80000000000 */
[----:B--2---:R-:W-:-:S04]  /*0370*/  FADD R0, R14, R15 ;  /* 0x0000000f0e007221 */ /* 0x004fc80000000000 */
[----:B------:R-:W0:Y:S01]  /*0380*/  FCHK P0, R0, R3 ;  /* 0x0000000300007302 */ /* 0x000e220000000000 */
[----:B------:R-:W-:-:S04]  /*0390*/  FFMA R10, R0, R9, RZ ;  /* 0x00000009000a7223 */ /* 0x000fc800000000ff */
[----:B------:R-:W-:-:S04]  /*03a0*/  FFMA R7, -R3, R10, R0 ;  /* 0x0000000a03077223 */ /* 0x000fc80000000100 */
[----:B------:R-:W-:Y:S01]  /*03b0*/  FFMA R7, R9, R7, R10 ;  /* 0x0000000709077223 */ /* 0x000fe2000000000a */
[----:B------:R-:W-:Y:S01]  /*03c0*/  FMUL R9, R17, R17 ;  /* 0x0000001111097220 */ /* 0x000fe20000400000 */
[----:B0-----:R-:W-:Y:S06]  /*03d0*/  @!P0 BRA `(.L_x_2) ;  /* 0x00000000000c8947 */ /* 0x001fec0003800000 */
[----:B------:R-:W-:-:S07]  /*03e0*/  MOV R10, 0x400 ;  /* 0x00000400000a7802 */ /* 0x000fce0000000f00 */
[----:B-----5:R-:W-:Y:S05]  /*03f0*/  CALL.REL.NOINC `($__internal_0_$__cuda_sm3x_div_rn_noftz_f32_slowpath) ;  /* 0x00000000006c7944 */ /* 0x020fea0003c00000 */
[----:B------:R-:W-:-:S07]  /*0400*/  IMAD.MOV.U32 R7, RZ, RZ, R0 ;  /* 0x000000ffff077224 */ /* 0x000fce00078e0000 */
.L_x_2:
[----:B------:R-:W-:Y:S05]  /*0410*/  BSYNC.RECONVERGENT B0 ;  /* 0x0000000000007941 */ /* 0x000fea0003800200 */
.L_x_1:
[----:B------:R-:W0:Y:S01]  /*0420*/  MUFU.RCP R10, R9 ;  /* 0x00000009000a7308 */ /* 0x000e220000001000 */
[----:B-----5:R-:W-:Y:S01]  /*0430*/  FADD R5, R5, -R8 ;  /* 0x8000000805057221 */ /* 0x020fe20000000000 */
[----:B------:R-:W-:Y:S03]  /*0440*/  BSSY.RECONVERGENT B0, `(.L_x_3) ;  /* 0x000000d000007945 */ /* 0x000fe60003800200 */
[----:B------:R-:W-:-:S04]  /*0450*/  FADD R0, R6, R5 ;  /* 0x0000000506007221 */ /* 0x000fc80000000000 */
[----:B------:R-:W1:Y:S01]  /*0460*/  FCHK P0, R0, R9 ;  /* 0x0000000900007302 */ /* 0x000e620000000000 */
[----:B0-----:R-:W-:-:S04]  /*0470*/  FFMA R3, -R9, R10, 1 ;  /* 0x3f80000009037423 */ /* 0x001fc8000000010a */
[----:B------:R-:W-:-:S04]  /*0480*/  FFMA R3, R10, R3, R10 ;  /* 0x000000030a037223 */ /* 0x000fc8000000000a */
[----:B------:R-:W-:-:S04]  /*0490*/  FFMA R6, R0, R3, RZ ;  /* 0x0000000300067223 */ /* 0x000fc800000000ff */
[----:B------:R-:W-:-:S04]  /*04a0*/  FFMA R5, -R9, R6, R0 ;  /* 0x0000000609057223 */ /* 0x000fc80000000100 */
[----:B------:R-:W-:Y:S01]  /*04b0*/  FFMA R6, R3, R5, R6 ;  /* 0x0000000503067223 */ /* 0x000fe20000000006 */
[----:B-1----:R-:W-:Y:S06]  /*04c0*/  @!P0 BRA `(.L_x_4) ;  /* 0x0000000000108947 */ /* 0x002fec0003800000 */
[----:B------:R-:W-:Y:S01]  /*04d0*/  IMAD.MOV.U32 R3, RZ, RZ, R9 ;  /* 0x000000ffff037224 */ /* 0x000fe200078e0009 */
[----:B------:R-:W-:-:S07]  /*04e0*/  MOV R10, 0x500 ;  /* 0x00000500000a7802 */ /* 0x000fce0000000f00 */
[----:B------:R-:W-:Y:S05]  /*04f0*/  CALL.REL.NOINC `($__internal_0_$__cuda_sm3x_div_rn_noftz_f32_slowpath) ;  /* 0x00000000002c7944 */ /* 0x000fea0003c00000 */
[----:B------:R-:W-:-:S07]  /*0500*/  IMAD.MOV.U32 R6, RZ, RZ, R0 ;  /* 0x000000ffff067224 */ /* 0x000fce00078e0000 */
.L_x_4:
[----:B------:R-:W-:Y:S05]  /*0510*/  BSYNC.RECONVERGENT B0 ;  /* 0x0000000000007941 */ /* 0x000fea0003800200 */
.L_x_3:
[----:B------:R-:W0:Y:S01]  /*0520*/  LDC R0, c[0x0][0x3a4] ;  /* 0x0000e900ff007b82 */ /* 0x000e220000000800 */
[----:B------:R-:W0:Y:S01]  /*0530*/  LDCU UR6, c[0x0][0x398] ;  /* 0x00007300ff0677ac */ /* 0x000e220008000800 */
[----:B------:R-:W-:-:S06]  /*0540*/  FADD R7, R6, R7 ;  /* 0x0000000706077221 */ /* 0x000fcc0000000000 */
[----:B------:R-:W1:Y:S01]  /*0550*/  LDC.64 R8, c[0x0][0x388] ;  /* 0x0000e200ff087b82 */ /* 0x000e620000000a00 */
[----:B0-----:R-:W-:-:S04]  /*0560*/  FMUL R0, R0, UR6 ;  /* 0x0000000600007c20 */ /* 0x001fc80008400000 */
[----:B------:R-:W-:Y:S01]  /*0570*/  FFMA R7, R7, R0, R4 ;  /* 0x0000000007077223 */ /* 0x000fe20000000004 */
[----:B-1----:R-:W-:-:S05]  /*0580*/  IMAD.WIDE R8, R2, 0x4, R8 ;  /* 0x0000000402087825 */ /* 0x002fca00078e0208 */
[----:B------:R-:W-:Y:S01]  /*0590*/  STG.E desc[UR4][R8.64], R7 ;  /* 0x0000000708007986 */ /* 0x000fe2000c101904 */
[----:B------:R-:W-:Y:S05]  /*05a0*/  EXIT ;  /* 0x000000000000794d */ /* 0x000fea0003800000 */
        .weak           $__internal_0_$__cuda_sm3x_div_rn_noftz_f32_slowpath
        .type           $__internal_0_$__cuda_sm3x_div_rn_noftz_f32_slowpath,@function
        .size           $__internal_0_$__cuda_sm3x_div_rn_noftz_f32_slowpath,(.L_x_17 - $__internal_0_$__cuda_sm3x_div_rn_noftz_f32_slowpath)
$__internal_0_$__cuda_sm3x_div_rn_noftz_f32_slowpath:
[----:B------:R-:W-:Y:S01]  /*05b0*/  SHF.R.U32.HI R12, RZ, 0x17, R3 ;  /* 0x00000017ff0c7819 */ /* 0x000fe20000011603 */
[----:B------:R-:W-:Y:S01]  /*05c0*/  BSSY.RECONVERGENT B1, `(.L_x_5) ;  /* 0x0000062000017945 */ /* 0x000fe20003800200 */
[----:B------:R-:W-:Y:S02]  /*05d0*/  SHF.R.U32.HI R11, RZ, 0x17, R0 ;  /* 0x00000017ff0b7819 */ /* 0x000fe40000011600 */
[----:B------:R-:W-:Y:S02]  /*05e0*/  LOP3.LUT R12, R12, 0xff, RZ, 0xc0, !PT ;  /* 0x000000ff0c0c7812 */ /* 0x000fe400078ec0ff */
[----:B------:R-:W-:-:S03]  /*05f0*/  LOP3.LUT R16, R11, 0xff, RZ, 0xc0, !PT ;  /* 0x000000ff0b107812 */ /* 0x000fc600078ec0ff */
[----:B------:R-:W-:Y:S01]  /*0600*/  VIADD R14, R12, 0xffffffff ;  /* 0xffffffff0c0e7836 */ /* 0x000fe20000000000 */
[----:B------:R-:W-:-:S04]  /*0610*/  IADD3 R13, PT, PT, R16, -0x1, RZ ;  /* 0xffffffff100d7810 */ /* 0x000fc80007ffe0ff */
[----:B------:R-:W-:-:S04]  /*0620*/  ISETP.GT.U32.AND P0, PT, R14, 0xfd, PT ;  /* 0x000000fd0e00780c */ /* 0x000fc80003f04070 */
[----:B------:R-:W-:-:S13]  /*0630*/  ISETP.GT.U32.OR P0, PT, R13, 0xfd, P0 ;  /* 0x000000fd0d00780c */ /* 0x000fda0000704470 */
[----:B------:R-:W-:Y:S01]  /*0640*/  @!P0 IMAD.MOV.U32 R11, RZ, RZ, RZ ;  /* 0x000000ffff0b8224 */ /* 0x000fe200078e00ff */
[----:B------:R-:W-:Y:S06]  /*0650*/  @!P0 BRA `(.L_x_6) ;  /* 0x00000000005c8947 */ /* 0x000fec0003800000 */
[----:B------:R-:W-:Y:S02]  /*0660*/  FSETP.GTU.FTZ.AND P0, PT, |R0|, +INF , PT ;  /* 0x7f8000000000780b */ /* 0x000fe40003f1c200 */
[----:B------:R-:W-:-:S04]  /*0670*/  FSETP.GTU.FTZ.AND P1, PT, |R3|, +INF , PT ;  /* 0x7f8000000300780b */ /* 0x000fc80003f3c200 */
[----:B------:R-:W-:-:S13]  /*0680*/  PLOP3.LUT P0, PT, P0, P1, PT, 0xf8, 0x8f ;  /* 0x00000000008f781c */ /* 0x000fda0000703f70 */
[----:B------:R-:W-:Y:S05]  /*0690*/  @P0 BRA `(.L_x_7) ;  /* 0x00000004004c0947 */ /* 0x000fea0003800000 */
[----:B------:R-:W-:-:S13]  /*06a0*/  LOP3.LUT P0, RZ, R3, 0x7fffffff, R0, 0xc8, !PT ;  /* 0x7fffffff03ff7812 */ /* 0x000fda000780c800 */
[----:B------:R-:W-:Y:S05]  /*06b0*/  @!P0 BRA `(.L_x_8) ;  /* 0x00000004003c8947 */ /* 0x000fea0003800000 */
[C---:B------:R-:W-:Y:S02]  /*06c0*/  FSETP.NEU.FTZ.AND P2, PT, |R0|.reuse, +INF , PT ;  /* 0x7f8000000000780b */ /* 0x040fe40003f5d200 */
[----:B------:R-:W-:Y:S02]  /*06d0*/  FSETP.NEU.FTZ.AND P1, PT, |R3|, +INF , PT ;  /* 0x7f8000000300780b */ /* 0x000fe40003f3d200 */
[----:B------:R-:W-:-:S11]  /*06e0*/  FSETP.NEU.FTZ.AND P0, PT, |R0|, +INF , PT ;  /* 0x7f8000000000780b */ /* 0x000fd60003f1d200 */
[----:B------:R-:W-:Y:S05]  /*06f0*/  @!P1 BRA !P2, `(.L_x_8) ;  /* 0x00000004002c9947 */ /* 0x000fea0005000000 */
[----:B------:R-:W-:-:S04]  /*0700*/  LOP3.LUT P2, RZ, R0, 0x7fffffff, RZ, 0xc0, !PT ;  /* 0x7fffffff00ff7812 */ /* 0x000fc8000784c0ff */
[----:B------:R-:W-:-:S13]  /*0710*/  PLOP3.LUT P1, PT, P1, P2, PT, 0x2f, 0xf2 ;  /* 0x0000000000f2781c */ /* 0x000fda0000f24577 */
[----:B------:R-:W-:Y:S05]  /*0720*/  @P1 BRA `(.L_x_9) ;  /* 0x0000000400181947 */ /* 0x000fea0003800000 */
[----:B------:R-:W-:-:S04]  /*0730*/  LOP3.LUT P1, RZ, R3, 0x7fffffff, RZ, 0xc0, !PT ;  /* 0x7fffffff03ff7812 */ /* 0x000fc8000782c0ff */
[----:B------:R-:W-:-:S13]  /*0740*/  PLOP3.LUT P0, PT, P0, P1, PT, 0x2f, 0xf2 ;  /* 0x0000000000f2781c */ /* 0x000fda0000702577 */
[----:B------:R-:W-:Y:S05]  /*0750*/  @P0 BRA `(.L_x_10) ;  /* 0x0000000400000947 */ /* 0x000fea0003800000 */
[----:B------:R-:W-:Y:S02]  /*0760*/  ISETP.GE.AND P0, PT, R13, RZ, PT ;  /* 0x000000ff0d00720c */ /* 0x000fe40003f06270 */
[----:B------:R-:W-:-:S11]  /*0770*/  ISETP.GE.AND P1, PT, R14, RZ, PT ;  /* 0x000000ff0e00720c */ /* 0x000fd60003f26270 */
[----:B------:R-:W-:Y:S02]  /*0780*/  @P0 IMAD.MOV.U32 R11, RZ, RZ, RZ ;  /* 0x000000ffff0b0224 */ /* 0x000fe400078e00ff */
[----:B------:R-:W-:Y:S01]  /*0790*/  @!P0 FFMA R0, R0, 1.84467440737095516160e+19, RZ ;  /* 0x5f80000000008823 */ /* 0x000fe200000000ff */
[----:B------:R-:W-:Y:S02]  /*07a0*/  @!P0 IMAD.MOV.U32 R11, RZ, RZ, -0x40 ;  /* 0xffffffc0ff0b8424 */ /* 0x000fe400078e00ff */
[----:B------:R-:W-:Y:S02]  /*07b0*/  @!P1 FFMA R3, R3, 1.84467440737095516160e+19, RZ ;  /* 0x5f80000003039823 */ /* 0x000fe400000000ff */
[----:B------:R-:W-:-:S07]  /*07c0*/  @!P1 VIADD R11, R11, 0x40 ;  /* 0x000000400b0b9836 */ /* 0x000fce0000000000 */
.L_x_6:
[----:B------:R-:W-:Y:S01]  /*07d0*/  LEA R14, R12, 0xc0800000, 0x17 ;  /* 0xc08000000c0e7811 */ /* 0x000fe200078eb8ff */
[----:B------:R-:W-:Y:S04]  /*07e0*/  BSSY.RECONVERGENT B2, `(.L_x_11) ;  /* 0x0000036000027945 */ /* 0x000fe80003800200 */
[----:B------:R-:W-:Y:S01]  /*07f0*/  IMAD.IADD R14, R3, 0x1, -R14 ;  /* 0x00000001030e7824 */ /* 0x000fe200078e0a0e */
[----:B------:R-:W-:-:S03]  /*0800*/  IADD3 R3, PT, PT, R16, -0x7f, RZ ;  /* 0xffffff8110037810 */ /* 0x000fc60007ffe0ff */
[----:B------:R-:W0:Y:S01]  /*0810*/  MUFU.RCP R13, R14 ;  /* 0x0000000e000d7308 */ /* 0x000e220000001000 */
[----:B------:R-:W-:Y:S01]  /*0820*/  FADD.FTZ R15, -R14, -RZ ;  /* 0x800000ff0e0f7221 */ /* 0x000fe20000010100 */
[C---:B------:R-:W-:Y:S01]  /*0830*/  IMAD R0, R3.reuse, -0x800000, R0 ;  /* 0xff80000003007824 */ /* 0x040fe200078e0200 */
[----:B------:R-:W-:-:S05]  /*0840*/  IADD3 R12, PT, PT, R3, 0x7f, -R12 ;  /* 0x0000007f030c7810 */ /* 0x000fca0007ffe80c */
[----:B------:R-:W-:Y:S02]  /*0850*/  IMAD.IADD R12, R12, 0x1, R11 ;  /* 0x000000010c0c7824 */ /* 0x000fe400078e020b */
[----:B0-----:R-:W-:-:S04]  /*0860*/  FFMA R16, R13, R15, 1 ;  /* 0x3f8000000d107423 */ /* 0x001fc8000000000f */
[----:B------:R-:W-:-:S04]  /*0870*/  FFMA R18, R13, R16, R13 ;  /* 0x000000100d127223 */ /* 0x000fc8000000000d */
[----:B------:R-:W-:-:S04]  /*0880*/  FFMA R13, R0, R18, RZ ;  /* 0x00000012000d7223 */ /* 0x000fc800000000ff */
[----:B------:R-:W-:-:S04]  /*0890*/  FFMA R16, R15, R13, R0 ;  /* 0x0000000d0f107223 */ /* 0x000fc80000000000 */
[----:B------:R-:W-:-:S04]  /*08a0*/  FFMA R13, R18, R16, R13 ;  /* 0x00000010120d7223 */ /* 0x000fc8000000000d */
[----:B------:R-:W-:-:S04]  /*08b0*/  FFMA R16, R15, R13, R0 ;  /* 0x0000000d0f107223 */ /* 0x000fc80000000000 */
[----:B------:R-:W-:-:S05]  /*08c0*/  FFMA R0, R18, R16, R13 ;  /* 0x0000001012007223 */ /* 0x000fca000000000d */
[----:B------:R-:W-:-:S04]  /*08d0*/  SHF.R.U32.HI R3, RZ, 0x17, R0 ;  /* 0x00000017ff037819 */ /* 0x000fc80000011600 */
[----:B------:R-:W-:-:S05]  /*08e0*/  LOP3.LUT R3, R3, 0xff, RZ, 0xc0, !PT ;  /* 0x000000ff03037812 */ /* 0x000fca00078ec0ff */
[----:B------:R-:W-:-:S04]  /*08f0*/  IMAD.IADD R15, R3, 0x1, R12 ;  /* 0x00000001030f7824 */ /* 0x000fc800078e020c */
[----:B------:R-:W-:-:S05]  /*0900*/  VIADD R3, R15, 0xffffffff ;  /* 0xffffffff0f037836 */ /* 0x000fca0000000000 */
[----:B------:R-:W-:-:S13]  /*0910*/  ISETP.GE.U32.AND P0, PT, R3, 0xfe, PT ;  /* 0x000000fe0300780c */ /* 0x000fda0003f06070 */
[----:B------:R-:W-:Y:S05]  /*0920*/  @!P0 BRA `(.L_x_12) ;  /* 0x0000000000808947 */ /* 0x000fea0003800000 */
[----:B------:R-:W-:-:S13]  /*0930*/  ISETP.GT.AND P0, PT, R15, 0xfe, PT ;  /* 0x000000fe0f00780c */ /* 0x000fda0003f04270 */
[----:B------:R-:W-:Y:S05]  /*0940*/  @P0 BRA `(.L_x_13) ;  /* 0x00000000006c0947 */ /* 0x000fea0003800000 */
[----:B------:R-:W-:-:S13]  /*0950*/  ISETP.GE.AND P0, PT, R15, 0x1, PT ;  /* 0x000000010f00780c */ /* 0x000fda0003f06270 */
[----:B------:R-:W-:Y:S05]  /*0960*/  @P0 BRA `(.L_x_14) ;  /* 0x0000000000740947 */ /* 0x000fea0003800000 */
[----:B------:R-:W-:Y:S02]  /*0970*/  ISETP.GE.AND P0, PT, R15, -0x18, PT ;  /* 0xffffffe80f00780c */ /* 0x000fe40003f06270 */
[----:B------:R-:W-:-:S11]  /*0980*/  LOP3.LUT R0, R0, 0x80000000, RZ, 0xc0, !PT ;  /* 0x8000000000007812 */ /* 0x000fd600078ec0ff */
[----:B------:R-:W-:Y:S05]  /*0990*/  @!P0 BRA `(.L_x_14) ;  /* 0x0000000000688947 */ /* 0x000fea0003800000 */
[CCC-:B------:R-:W-:Y:S01]  /*09a0*/  FFMA.RZ R3, R18.reuse, R16.reuse, R13.reuse ;  /* 0x0000001012037223 */ /* 0x1c0fe2000000c00d */
[C---:B------:R-:W-:Y:S02]  /*09b0*/  VIADD R14, R15.reuse, 0x20 ;  /* 0x000000200f0e7836 */ /* 0x040fe40000000000 */
[CCC-:B------:R-:W-:Y:S01]  /*09c0*/  FFMA.RM R12, R18.reuse, R16.reuse, R13.reuse ;  /* 0x00000010120c7223 */ /* 0x1c0fe2000000400d */
[----:B------:R-:W-:Y:S02]  /*09d0*/  ISETP.NE.AND P2, PT, R15, RZ, PT ;  /* 0x000000ff0f00720c */ /* 0x000fe40003f45270 */
[----:B------:R-:W-:Y:S01]  /*09e0*/  LOP3.LUT R11, R3, 0x7fffff, RZ, 0xc0, !PT ;  /* 0x007fffff030b7812 */ /* 0x000fe200078ec0ff */
[----:B------:R-:W-:Y:S01]  /*09f0*/  FFMA.RP R3, R18, R16, R13 ;  /* 0x0000001012037223 */ /* 0x000fe2000000800d */
[----:B------:R-:W-:Y:S02]  /*0a00*/  ISETP.NE.AND P1, PT, R15, RZ, PT ;  /* 0x000000ff0f00720c */ /* 0x000fe40003f25270 */
[----:B------:R-:W-:-:S02]  /*0a10*/  LOP3.LUT R11, R11, 0x800000, RZ, 0xfc, !PT ;  /* 0x008000000b0b7812 */ /* 0x000fc400078efcff */
[----:B------:R-:W-:Y:S02]  /*0a20*/  IADD3 R13, PT, PT, -R15, RZ, RZ ;  /* 0x000000ff0f0d7210 */ /* 0x000fe40007ffe1ff */
[----:B------:R-:W-:Y:S02]  /*0a30*/  SHF.L.U32 R14, R11, R14, RZ ;  /* 0x0000000e0b0e7219 */ /* 0x000fe400000006ff */
[----:B------:R-:W-:Y:S02]  /*0a40*/  FSETP.NEU.FTZ.AND P0, PT, R3, R12, PT ;  /* 0x0000000c0300720b */ /* 0x000fe40003f1d000 */
[----:B------:R-:W-:Y:S02]  /*0a50*/  SEL R12, R13, RZ, P2 ;  /* 0x000000ff0d0c7207 */ /* 0x000fe40001000000 */
[----:B------:R-:W-:Y:S02]  /*0a60*/  ISETP.NE.AND P1, PT, R14, RZ, P1 ;  /* 0x000000ff0e00720c */ /* 0x000fe40000f25270 */
[----:B------:R-:W-:-:S02]  /*0a70*/  SHF.R.U32.HI R12, RZ, R12, R11 ;  /* 0x0000000cff0c7219 */ /* 0x000fc4000001160b */
[----:B------:R-:W-:Y:S02]  /*0a80*/  PLOP3.LUT P0, PT, P0, P1, PT, 0xf8, 0x8f ;  /* 0x00000000008f781c */ /* 0x000fe40000703f70 */
[----:B------:R-:W-:Y:S02]  /*0a90*/  SHF.R.U32.HI R14, RZ, 0x1, R12 ;  /* 0x00000001ff0e7819 */ /* 0x000fe4000001160c */
[----:B------:R-:W-:-:S04]  /*0aa0*/  SEL R3, RZ, 0x1, !P0 ;  /* 0x00000001ff037807 */ /* 0x000fc80004000000 */
[----:B------:R-:W-:-:S04]  /*0ab0*/  LOP3.LUT R3, R3, 0x1, R14, 0xf8, !PT ;  /* 0x0000000103037812 */ /* 0x000fc800078ef80e */
[----:B------:R-:W-:-:S05]  /*0ac0*/  LOP3.LUT R3, R3, R12, RZ, 0xc0, !PT ;  /* 0x0000000c03037212 */ /* 0x000fca00078ec0ff */
[----:B------:R-:W-:-:S05]  /*0ad0*/  IMAD.IADD R3, R14, 0x1, R3 ;  /* 0x000000010e037824 */ /* 0x000fca00078e0203 */
[----:B------:R-:W-:Y:S01]  /*0ae0*/  LOP3.LUT R0, R3, R0, RZ, 0xfc, !PT ;  /* 0x0000000003007212 */ /* 0x000fe200078efcff */
[----:B------:R-:W-:Y:S06]  /*0af0*/  BRA `(.L_x_14) ;  /* 0x0000000000107947 */ /* 0x000fec0003800000 */
.L_x_13:
[----:B------:R-:W-:-:S04]  /*0b00*/  LOP3.LUT R0, R0, 0x80000000, RZ, 0xc0, !PT ;  /* 0x8000000000007812 */ /* 0x000fc800078ec0ff */
[----:B------:R-:W-:Y:S01]  /*0b10*/  LOP3.LUT R0, R0, 0x7f800000, RZ, 0xfc, !PT ;  /* 0x7f80000000007812 */ /* 0x000fe200078efcff */
[----:B------:R-:W-:Y:S06]  /*0b20*/  BRA `(.L_x_14) ;  /* 0x0000000000047947 */ /* 0x000fec0003800000 */
.L_x_12:
[----:B------:R-:W-:-:S07]  /*0b30*/  IMAD R0, R12, 0x800000, R0 ;  /* 0x008000000c007824 */ /* 0x000fce00078e0200 */
.L_x_14:
[----:B------:R-:W-:Y:S05]  /*0b40*/  BSYNC.RECONVERGENT B2 ;  /* 0x0000000000027941 */ /* 0x000fea0003800200 */
.L_x_11:
[----:B------:R-:W-:Y:S05]  /*0b50*/  BRA `(.L_x_15) ;  /* 0x0000000000207947 */ /* 0x000fea0003800000 */
.L_x_10:
[----:B------:R-:W-:-:S04]  /*0b60*/  LOP3.LUT R0, R3, 0x80000000, R0, 0x48, !PT ;  /* 0x8000000003007812 */ /* 0x000fc800078e4800 */
[----:B------:R-:W-:Y:S01]  /*0b70*/  LOP3.LUT R0, R0, 0x7f800000, RZ, 0xfc, !PT ;  /* 0x7f80000000007812 */ /* 0x000fe200078efcff */
[----:B------:R-:W-:Y:S06]  /*0b80*/  BRA `(.L_x_15) ;  /* 0x0000000000147947 */ /* 0x000fec0003800000 */
.L_x_9:
[----:B------:R-:W-:Y:S01]  /*0b90*/  LOP3.LUT R0, R3, 0x80000000, R0, 0x48, !PT ;  /* 0x8000000003007812 */ /* 0x000fe200078e4800 */
[----:B------:R-:W-:Y:S06]  /*0ba0*/  BRA `(.L_x_15) ;  /* 0x00000000000c7947 */ /* 0x000fec0003800000 */
.L_x_8:
[----:B------:R-:W0:Y:S01]  /*0bb0*/  MUFU.RSQ R0, -QNAN ;  /* 0xffc0000000007908 */ /* 0x000e220000001400 */
[----:B------:R-:W-:Y:S05]  /*0bc0*/  BRA `(.L_x_15) ;  /* 0x0000000000047947 */ /* 0x000fea0003800000 */
.L_x_7:
[----:B------:R-:W-:-:S07]  /*0bd0*/  FADD.FTZ R0, R0, R3 ;  /* 0x0000000300007221 */ /* 0x000fce0000010000 */
.L_x_15:
[----:B------:R-:W-:Y:S05]  /*0be0*/  BSYNC.RECONVERGENT B1 ;  /* 0x0000000000017941 */ /* 0x000fea0003800200 */
.L_x_5:
[----:B------:R-:W-:-:S04]  /*0bf0*/  IMAD.MOV.U32 R11, RZ, RZ, 0x0 ;  /* 0x00000000ff0b7424 */ /* 0x000fc800078e00ff */
[----:B0-----:R-:W-:Y:S05]  /*0c00*/  RET.REL.NODEC R10 `(_Z9heat_stepPKfPfiiffff) ;  /* 0xfffffff00afc7950 */ /* 0x001fea0003c3ffff */
.L_x_16:
[----:B------:R-:W-:-:S00]  /*0c10*/  BRA `(.L_x_16) ;  /* 0xfffffffc00fc7947 */ /* 0x000fc0000383ffff */
[----:B------:R-:W-:-:S00]  /*0c20*/  NOP ;  /* 0x0000000000007918 */ /* 0x000fc00000000000 */
        /* <DEDUP_REMOVED lines=13> */
.L_x_17:


//--------------------- .nv.shared.reserved.0     --------------------------
	.section	.nv.shared.reserved.0,"aw",@nobits
	.weak		__nv_reservedSMEM_offset_0_alias
	.size		__nv_reservedSMEM_offset_0_alias, 0, 64
	.other		__nv_reservedSMEM_offset_0_alias,@"STO_CUDA_RESERVED_SHARED STV_DEFAULT"
__nv_reservedSMEM_offset_0_alias:
	.zero		0
	.zero		64


//--------------------- .nv.constant0._Z9heat_stepPKfPfiiffff --------------------------
	.section	.nv.constant0._Z9heat_stepPKfPfiiffff,"a",@progbits
	.sectionflags	@""
	.align	4
.nv.constant0._Z9heat_stepPKfPfiiffff:
	.zero		936


//--------------------- SYMBOLS --------------------------

	.type		.nv.reservedSmem.offset0,@object
	.size		.nv.reservedSmem.offset0,0x4
